//
// Generated by NVIDIA NVVM Compiler
//
// Compiler Build ID: CL-36424714
// Cuda compilation tools, release 13.0, V13.0.88
// Based on NVVM 20.0.0
//

.version 9.0
.target sm_100
.address_size 64

	// .globl	_Z19_cudaReadPointCloudPtPfii

.visible .entry _Z19_cudaReadPointCloudPtPfii(
	.param .u64 .ptr .align 1 _Z19_cudaReadPointCloudPtPfii_param_0,
	.param .u64 .ptr .align 1 _Z19_cudaReadPointCloudPtPfii_param_1,
	.param .u32 _Z19_cudaReadPointCloudPtPfii_param_2,
	.param .u32 _Z19_cudaReadPointCloudPtPfii_param_3
)
{
	.reg .b16 	%rs<2>;
	.reg .b32 	%r<13>;
	.reg .b32 	%f<11>;
	.reg .b64 	%rd<9>;

	ld.param.u64 	%rd1, [_Z19_cudaReadPointCloudPtPfii_param_0];
	ld.param.u64 	%rd2, [_Z19_cudaReadPointCloudPtPfii_param_1];
	ld.param.u32 	%r1, [_Z19_cudaReadPointCloudPtPfii_param_2];
	cvta.to.global.u64 	%rd3, %rd2;
	cvta.to.global.u64 	%rd4, %rd1;
	mov.u32 	%r2, %ntid.x;
	mov.u32 	%r3, %ctaid.x;
	mov.u32 	%r4, %tid.x;
	mad.lo.s32 	%r5, %r2, %r3, %r4;
	mov.u32 	%r6, %ntid.y;
	mov.u32 	%r7, %ctaid.y;
	mov.u32 	%r8, %tid.y;
	mad.lo.s32 	%r9, %r6, %r7, %r8;
	mad.lo.s32 	%r10, %r1, %r9, %r5;
	mul.wide.u32 	%rd5, %r10, 2;
	add.s64 	%rd6, %rd4, %rd5;
	ld.global.u16 	%rs1, [%rd6];
	cvt.rn.f32.u16 	%f1, %rs1;
	div.rn.f32 	%f2, %f1, 0f459C4000;
	cvt.rn.f32.u32 	%f3, %r5;
	add.f32 	%f4, %f3, 0fC39F4CCD;
	mul.f32 	%f5, %f4, %f2;
	div.rn.f32 	%f6, %f5, 0f44015333;
	shl.b32 	%r11, %r10, 2;
	mul.wide.u32 	%rd7, %r11, 4;
	add.s64 	%rd8, %rd3, %rd7;
	st.global.f32 	[%rd8], %f6;
	cvt.rn.f32.u32 	%f7, %r9;
	add.f32 	%f8, %f7, 0fC37F4CCD;
	mul.f32 	%f9, %f8, %f2;
	div.rn.f32 	%f10, %f9, 0f44012000;
	st.global.f32 	[%rd8+4], %f10;
	st.global.f32 	[%rd8+8], %f2;
	mov.b32 	%r12, 1065353216;
	st.global.u32 	[%rd8+12], %r12;
	ret;

}


// ===== COMPILED SASS (sm_100) =====

	.target	sm_100

	.elftype	@"ET_EXEC"


//--------------------- .note.nv.tkinfo           --------------------------
	.section	.note.nv.tkinfo,"",@"SHT_NOTE"
	.sectionflags	@"SHF_NOTE_NV_TKINFO"
	.tkinfo
        /*0018*/ 	.word	0x00000002
        /*0030*/ 	.string	""
        /*0030*/ 	.string	"ptxas"
        /*0030*/ 	.string	"Cuda compilation tools, release 13.0, V13.0.88"
        /*0030*/ 	.string	"Build cuda_13.0.r13.0/compiler.36424714_0"
        /*0030*/ 	.string	"-arch sm_100 -m 64 "



//--------------------- .note.nv.cuinfo           --------------------------
	.section	.note.nv.cuinfo,"",@"SHT_NOTE"
	.sectionflags	@"SHF_NOTE_NV_CUINFO"
        /*0018*/ 	.short	0x0002
        /*001a*/ 	.short	0x0064
        /*001c*/ 	.short	0x0082
	.zero		2


//--------------------- .nv.info                  --------------------------
	.section	.nv.info,"",@"SHT_CUDA_INFO"
	.align	4


	//----- nvinfo : EIATTR_REGCOUNT
	.align		4
        /*0000*/ 	.byte	0x04, 0x2f
        /*0002*/ 	.short	(.L_1 - .L_0)
	.align		4
.L_0:
        /*0004*/ 	.word	index@(_Z19_cudaReadPointCloudPtPfii)
        /*0008*/ 	.word	0x00000013


	//----- nvinfo : EIATTR_FRAME_SIZE
	.align		4
.L_1:
        /*000c*/ 	.byte	0x04, 0x11
        /*000e*/ 	.short	(.L_3 - .L_2)
	.align		4
.L_2:
        /*0010*/ 	.word	index@($__internal_0_$__cuda_sm3x_div_rn_noftz_f32_slowpath)
        /*0014*/ 	.word	0x00000000


	//----- nvinfo : EIATTR_FRAME_SIZE
	.align		4
.L_3:
        /*0018*/ 	.byte	0x04, 0x11
        /*001a*/ 	.short	(.L_5 - .L_4)
	.align		4
.L_4:
        /*001c*/ 	.word	index@(_Z19_cudaReadPointCloudPtPfii)
        /*0020*/ 	.word	0x00000000


	//----- nvinfo : EIATTR_MIN_STACK_SIZE
	.align		4
.L_5:
        /*0024*/ 	.byte	0x04, 0x12
        /*0026*/ 	.short	(.L_7 - .L_6)
	.align		4
.L_6:
        /*0028*/ 	.word	index@(_Z19_cudaReadPointCloudPtPfii)
        /*002c*/ 	.word	0x00000000
.L_7:


//--------------------- .nv.compat                --------------------------
	.section	.nv.compat,"",@"SHT_CUDA_COMPAT_INFO"
	.align	4
        /*0000*/ 	.byte	0x02, 0x09, 0x00, 0x00, 0x02, 0x02, 0x01, 0x00, 0x02, 0x05, 0x05, 0x00, 0x03, 0x07, 0x01, 0x01
        /*0010*/ 	.byte	0x02, 0x03, 0x00, 0x00, 0x02, 0x06, 0x01, 0x00, 0x04, 0x0b, 0x08, 0x00, 0x01, 0x00, 0x00, 0x00
        /*0020*/ 	.byte	0x00, 0x00, 0x00, 0x00


//--------------------- .nv.info._Z19_cudaReadPointCloudPtPfii --------------------------
	.section	.nv.info._Z19_cudaReadPointCloudPtPfii,"",@"SHT_CUDA_INFO"
	.sectionflags	@""
	.align	4


	//----- nvinfo : EIATTR_CUDA_API_VERSION
	.align		4
        /*0000*/ 	.byte	0x04, 0x37
        /*0002*/ 	.short	(.L_9 - .L_8)
.L_8:
        /*0004*/ 	.word	0x00000082


	//----- nvinfo : EIATTR_KPARAM_INFO
	.align		4
.L_9:
        /*0008*/ 	.byte	0x04, 0x17
        /*000a*/ 	.short	(.L_11 - .L_10)
.L_10:
        /*000c*/ 	.word	0x00000000
        /*0010*/ 	.short	0x0003
        /*0012*/ 	.short	0x0014
        /*0014*/ 	.byte	0x00, 0xf0, 0x11, 0x00


	//----- nvinfo : EIATTR_KPARAM_INFO
	.align		4
.L_11:
        /*0018*/ 	.byte	0x04, 0x17
        /*001a*/ 	.short	(.L_13 - .L_12)
.L_12:
        /*001c*/ 	.word	0x00000000
        /*0020*/ 	.short	0x0002
        /*0022*/ 	.short	0x0010
        /*0024*/ 	.byte	0x00, 0xf0, 0x11, 0x00


	//----- nvinfo : EIATTR_KPARAM_INFO
	.align		4
.L_13:
        /*0028*/ 	.byte	0x04, 0x17
        /*002a*/ 	.short	(.L_15 - .L_14)
.L_14:
        /*002c*/ 	.word	0x00000000
        /*0030*/ 	.short	0x0001
        /*0032*/ 	.short	0x0008
        /*0034*/ 	.byte	0x00, 0xf5, 0x21, 0x00


	//----- nvinfo : EIATTR_KPARAM_INFO
	.align		4
.L_15:
        /*0038*/ 	.byte	0x04, 0x17
        /*003a*/ 	.short	(.L_17 - .L_16)
.L_16:
        /*003c*/ 	.word	0x00000000
        /*0040*/ 	.short	0x0000
        /*0042*/ 	.short	0x0000
        /*0044*/ 	.byte	0x00, 0xf5, 0x21, 0x00


	//----- nvinfo : EIATTR_SPARSE_MMA_MASK
	.align		4
.L_17:
        /*0048*/ 	.byte	0x03, 0x50
        /*004a*/ 	.short	0x0000


	//----- nvinfo : EIATTR_MAXREG_COUNT
	.align		4
        /*004c*/ 	.byte	0x03, 0x1b
        /*004e*/ 	.short	0x00ff


	//----- nvinfo : EIATTR_MERCURY_ISA_VERSION
	.align		4
        /*0050*/ 	.byte	0x03, 0x5f
        /*0052*/ 	.short	0x0101


	//----- nvinfo : EIATTR_VRC_CTA_INIT_COUNT
	.align		4
        /*0054*/ 	.byte	0x02, 0x4a
	.zero		1
	.zero		1


	//----- nvinfo : EIATTR_EXIT_INSTR_OFFSETS
	.align		4
        /*0058*/ 	.byte	0x04, 0x1c
        /*005a*/ 	.short	(.L_19 - .L_18)


	//   ....[0]....
.L_18:
        /*005c*/ 	.word	0x000004b0


	//----- nvinfo : EIATTR_CRS_STACK_SIZE
	.align		4
.L_19:
        /*0060*/ 	.byte	0x04, 0x1e
        /*0062*/ 	.short	(.L_21 - .L_20)
.L_20:
        /*0064*/ 	.word	0x00000000


	//----- nvinfo : EIATTR_CBANK_PARAM_SIZE
	.align		4
.L_21:
        /*0068*/ 	.byte	0x03, 0x19
        /*006a*/ 	.short	0x0018


	//----- nvinfo : EIATTR_PARAM_CBANK
	.align		4
        /*006c*/ 	.byte	0x04, 0x0a
        /*006e*/ 	.short	(.L_23 - .L_22)
	.align		4
.L_22:
        /*0070*/ 	.word	index@(.nv.constant0._Z19_cudaReadPointCloudPtPfii)
        /*0074*/ 	.short	0x0380
        /*0076*/ 	.short	0x0018


	//----- nvinfo : EIATTR_SW_WAR
	.align		4
.L_23:
        /*0078*/ 	.byte	0x04, 0x36
        /*007a*/ 	.short	(.L_25 - .L_24)
.L_24:
        /*007c*/ 	.word	0x00000008
.L_25:


//--------------------- .nv.callgraph             --------------------------
	.section	.nv.callgraph,"",@"SHT_CUDA_CALLGRAPH"
	.align	4
	.sectionentsize	8
	.align		4
        /*0000*/ 	.word	0x00000000
	.align		4
        /*0004*/ 	.word	0xffffffff
	.align		4
        /*0008*/ 	.word	0x00000000
	.align		4
        /*000c*/ 	.word	0xfffffffe
	.align		4
        /*0010*/ 	.word	0x00000000
	.align		4
        /*0014*/ 	.word	0xfffffffd
	.align		4
        /*0018*/ 	.word	0x00000000
	.align		4
        /*001c*/ 	.word	0xfffffffc


//--------------------- .text._Z19_cudaReadPointCloudPtPfii --------------------------
	.section	.text._Z19_cudaReadPointCloudPtPfii,"ax",@progbits
	.align	128
        .global         _Z19_cudaReadPointCloudPtPfii
        .type           _Z19_cudaReadPointCloudPtPfii,@function
        .size           _Z19_cudaReadPointCloudPtPfii,(.L_x_18 - _Z19_cudaReadPointCloudPtPfii)
        .other          _Z19_cudaReadPointCloudPtPfii,@"STO_CUDA_ENTRY STV_DEFAULT"
_Z19_cudaReadPointCloudPtPfii:
.text._Z19_cudaReadPointCloudPtPfii:
[----:B------:R-:W-:Y:S01]  /*0000*/  LDC R1, c[0x0][0x37c] ;  /* 0x0000df00ff017b82 */ /* 0x000fe20000000800 */
[----:B------:R-:W0:Y:S01]  /*0010*/  S2R R7, SR_CTAID.X ;  /* 0x0000000000077919 */ /* 0x000e220000002500 */
[----:B------:R-:W0:Y:S06]  /*0020*/  LDCU UR6, c[0x0][0x360] ;  /* 0x00006c00ff0677ac */ /* 0x000e2c0008000800 */
[----:B------:R-:W1:Y:S01]  /*0030*/  LDC.64 R8, c[0x0][0x380] ;  /* 0x0000e000ff087b82 */ /* 0x000e620000000a00 */
[----:B------:R-:W0:Y:S01]  /*0040*/  S2R R0, SR_TID.X ;  /* 0x0000000000007919 */ /* 0x000e220000002100 */
[----:B------:R-:W2:Y:S01]  /*0050*/  LDCU UR7, c[0x0][0x364] ;  /* 0x00006c80ff0777ac */ /* 0x000ea20008000800 */
[----:B------:R-:W2:Y:S01]  /*0060*/  S2R R2, SR_CTAID.Y ;  /* 0x0000000000027919 */ /* 0x000ea20000002600 */
[----:B------:R-:W3:Y:S01]  /*0070*/  LDCU UR8, c[0x0][0x390] ;  /* 0x00007200ff0877ac */ /* 0x000ee20008000800 */
[----:B------:R-:W2:Y:S01]  /*0080*/  S2R R3, SR_TID.Y ;  /* 0x0000000000037919 */ /* 0x000ea20000002200 */
[----:B------:R-:W4:Y:S01]  /*0090*/  LDCU.64 UR4, c[0x0][0x358] ;  /* 0x00006b00ff0477ac */ /* 0x000f220008000a00 */
[----:B0-----:R-:W-:-:S02]  /*00a0*/  IMAD R7, R7, UR6, R0 ;  /* 0x0000000607077c24 */ /* 0x001fc4000f8e0200 */
[----:B--2---:R-:W-:-:S04]  /*00b0*/  IMAD R2, R2, UR7, R3 ;  /* 0x0000000702027c24 */ /* 0x004fc8000f8e0203 */
[----:B---3--:R-:W-:-:S04]  /*00c0*/  IMAD R4, R2, UR8, R7 ;  /* 0x0000000802047c24 */ /* 0x008fc8000f8e0207 */
[----:B-1----:R-:W-:-:S05]  /*00d0*/  IMAD.WIDE.U32 R8, R4, 0x2, R8 ;  /* 0x0000000204087825 */ /* 0x002fca00078e0008 */
[----:B----4-:R-:W2:Y:S01]  /*00e0*/  LDG.E.U16 R0, desc[UR4][R8.64] ;  /* 0x0000000408007981 */ /* 0x010ea2000c1e1500 */
[----:B------:R-:W-:Y:S01]  /*00f0*/  IMAD.MOV.U32 R6, RZ, RZ, 0x3951b717 ;  /* 0x3951b717ff067424 */ /* 0x000fe200078e00ff */
[----:B------:R-:W-:Y:S01]  /*0100*/  BSSY.RECONVERGENT B0, `(.L_x_0) ;  /* 0x000000e000007945 */ /* 0x000fe20003800200 */
[----:B------:R-:W-:-:S04]  /*0110*/  IMAD.MOV.U32 R3, RZ, RZ, 0x459c4000 ;  /* 0x459c4000ff037424 */ /* 0x000fc800078e00ff */
[----:B------:R-:W-:-:S04]  /*0120*/  FFMA R3, R6, -R3, 1 ;  /* 0x3f80000006037423 */ /* 0x000fc80000000803 */
[----:B------:R-:W-:Y:S01]  /*0130*/  FFMA R3, R3, R6, 0.00019999999494757503271 ;  /* 0x3951b71703037423 */ /* 0x000fe20000000006 */
[----:B--2---:R-:W-:-:S04]  /*0140*/  I2FP.F32.U32 R0, R0 ;  /* 0x0000000000007245 */ /* 0x004fc80000201000 */
[----:B------:R-:W0:Y:S01]  /*0150*/  FCHK P0, R0, 5000 ;  /* 0x459c400000007902 */ /* 0x000e220000000000 */
[----:B------:R-:W-:-:S04]  /*0160*/  FFMA R5, R0, R3, RZ ;  /* 0x0000000300057223 */ /* 0x000fc800000000ff */
[----:B------:R-:W-:-:S04]  /*0170*/  FFMA R6, R5, -5000, R0 ;  /* 0xc59c400005067823 */ /* 0x000fc80000000000 */
[----:B------:R-:W-:Y:S01]  /*0180*/  FFMA R5, R3, R6, R5 ;  /* 0x0000000603057223 */ /* 0x000fe20000000005 */
[----:B0-----:R-:W-:Y:S06]  /*0190*/  @!P0 BRA `(.L_x_1) ;  /* 0x0000000000108947 */ /* 0x001fec0003800000 */
[----:B------:R-:W-:Y:S01]  /*01a0*/  IMAD.MOV.U32 R3, RZ, RZ, 0x459c4000 ;  /* 0x459c4000ff037424 */ /* 0x000fe200078e00ff */
[----:B------:R-:W-:-:S07]  /*01b0*/  MOV R8, 0x1d0 ;  /* 0x000001d000087802 */ /* 0x000fce0000000f00 */
[----:B------:R-:W-:Y:S05]  /*01c0*/  CALL.REL.NOINC `($__internal_0_$__cuda_sm3x_div_rn_noftz_f32_slowpath) ;  /* 0x0000000000bc7944 */ /* 0x000fea0003c00000 */
[----:B------:R-:W-:-:S07]  /*01d0*/  MOV R5, R0 ;  /* 0x0000000000057202 */ /* 0x000fce0000000f00 */
.L_x_1:
[----:B------:R-:W-:Y:S05]  /*01e0*/  BSYNC.RECONVERGENT B0 ;  /* 0x0000000000007941 */ /* 0x000fea0003800200 */
.L_x_0:
[----:B------:R-:W-:Y:S01]  /*01f0*/  I2FP.F32.U32 R7, R7 ;  /* 0x0000000700077245 */ /* 0x000fe20000201000 */
[----:B------:R-:W-:Y:S01]  /*0200*/  IMAD.MOV.U32 R6, RZ, RZ, 0x3afd608d ;  /* 0x3afd608dff067424 */ /* 0x000fe200078e00ff */
[----:B------:R-:W-:Y:S01]  /*0210*/  BSSY.RECONVERGENT B0, `(.L_x_2) ;  /* 0x000000f000007945 */ /* 0x000fe20003800200 */
[----:B------:R-:W-:Y:S02]  /*0220*/  IMAD.MOV.U32 R3, RZ, RZ, 0x44015333 ;  /* 0x44015333ff037424 */ /* 0x000fe400078e00ff */
[----:B------:R-:W-:Y:S02]  /*0230*/  FADD R0, R7, -318.600006103515625 ;  /* 0xc39f4ccd07007421 */ /* 0x000fe40000000000 */
[----:B------:R-:W-:Y:S02]  /*0240*/  FFMA R3, R6, -R3, 1 ;  /* 0x3f80000006037423 */ /* 0x000fe40000000803 */
[----:B------:R-:W-:Y:S02]  /*0250*/  FMUL R0, R0, R5 ;  /* 0x0000000500007220 */ /* 0x000fe40000400000 */
[----:B------:R-:W-:-:S02]  /*0260*/  FFMA R3, R3, R6, 0.0019331142539158463478 ;  /* 0x3afd608d03037423 */ /* 0x000fc40000000006 */
[----:B------:R-:W0:Y:S02]  /*0270*/  FCHK P0, R0, 517.29998779296875 ;  /* 0x4401533300007902 */ /* 0x000e240000000000 */
[----:B------:R-:W-:-:S04]  /*0280*/  FFMA R6, R0, R3, RZ ;  /* 0x0000000300067223 */ /* 0x000fc800000000ff */
[----:B------:R-:W-:-:S04]  /*0290*/  FFMA R7, R6, -517.29998779296875, R0 ;  /* 0xc401533306077823 */ /* 0x000fc80000000000 */
[----:B------:R-:W-:Y:S01]  /*02a0*/  FFMA R3, R3, R7, R6 ;  /* 0x0000000703037223 */ /* 0x000fe20000000006 */
[----:B0-----:R-:W-:Y:S06]  /*02b0*/  @!P0 BRA `(.L_x_3) ;  /* 0x0000000000108947 */ /* 0x001fec0003800000 */
[----:B------:R-:W-:Y:S01]  /*02c0*/  IMAD.MOV.U32 R3, RZ, RZ, 0x44015333 ;  /* 0x44015333ff037424 */ /* 0x000fe200078e00ff */
[----:B------:R-:W-:-:S07]  /*02d0*/  MOV R8, 0x2f0 ;  /* 0x000002f000087802 */ /* 0x000fce0000000f00 */
[----:B------:R-:W-:Y:S05]  /*02e0*/  CALL.REL.NOINC `($__internal_0_$__cuda_sm3x_div_rn_noftz_f32_slowpath) ;  /* 0x0000000000747944 */ /* 0x000fea0003c00000 */
[----:B------:R-:W-:-:S07]  /*02f0*/  MOV R3, R0 ;  /* 0x0000000000037202 */ /* 0x000fce0000000f00 */
.L_x_3:
[----:B------:R-:W-:Y:S05]  /*0300*/  BSYNC.RECONVERGENT B0 ;  /* 0x0000000000007941 */ /* 0x000fea0003800200 */
.L_x_2:
[----:B------:R-:W0:Y:S01]  /*0310*/  LDC.64 R6, c[0x0][0x388] ;  /* 0x0000e200ff067b82 */ /* 0x000e220000000a00 */
[----:B------:R-:W-:Y:S01]  /*0320*/  I2FP.F32.U32 R2, R2 ;  /* 0x0000000200027245 */ /* 0x000fe20000201000 */
[----:B------:R-:W-:Y:S02]  /*0330*/  IMAD.SHL.U32 R9, R4, 0x4, RZ ;  /* 0x0000000404097824 */ /* 0x000fe400078e00ff */
[----:B------:R-:W-:Y:S01]  /*0340*/  HFMA2 R4, -RZ, RZ, 4.00390625, 0.0078125 ;  /* 0x44012000ff047431 */ /* 0x000fe200000001ff */
[----:B------:R-:W-:Y:S01]  /*0350*/  BSSY.RECONVERGENT B0, `(.L_x_4) ;  /* 0x0000011000007945 */ /* 0x000fe20003800200 */
[----:B------:R-:W-:-:S04]  /*0360*/  FADD R0, R2, -255.3000030517578125 ;  /* 0xc37f4ccd02007421 */ /* 0x000fc80000000000 */
[----:B------:R-:W-:-:S04]  /*0370*/  FMUL R0, R0, R5 ;  /* 0x0000000500007220 */ /* 0x000fc80000400000 */
[----:B------:R-:W1:Y:S01]  /*0380*/  FCHK P0, R0, 516.5 ;  /* 0x4401200000007902 */ /* 0x000e620000000000 */
[----:B0-----:R-:W-:-:S04]  /*0390*/  IMAD.WIDE.U32 R6, R9, 0x4, R6 ;  /* 0x0000000409067825 */ /* 0x001fc800078e0006 */
[----:B------:R-:W-:Y:S01]  /*03a0*/  IMAD.MOV.U32 R9, RZ, RZ, 0x3afdc505 ;  /* 0x3afdc505ff097424 */ /* 0x000fe200078e00ff */
[----:B------:R0:W-:Y:S03]  /*03b0*/  STG.E desc[UR4][R6.64], R3 ;  /* 0x0000000306007986 */ /* 0x0001e6000c101904 */
[----:B------:R-:W-:-:S04]  /*03c0*/  FFMA R2, R9, -R4, 1 ;  /* 0x3f80000009027423 */ /* 0x000fc80000000804 */
[----:B------:R-:W-:-:S04]  /*03d0*/  FFMA R9, R2, R9, 0.0019361084559932351112 ;  /* 0x3afdc50502097423 */ /* 0x000fc80000000009 */
[----:B------:R-:W-:-:S04]  /*03e0*/  FFMA R2, R0, R9, RZ ;  /* 0x0000000900027223 */ /* 0x000fc800000000ff */
[----:B------:R-:W-:-:S04]  /*03f0*/  FFMA R4, R2, -516.5, R0 ;  /* 0xc401200002047823 */ /* 0x000fc80000000000 */
[----:B------:R-:W-:Y:S01]  /*0400*/  FFMA R9, R9, R4, R2 ;  /* 0x0000000409097223 */ /* 0x000fe20000000002 */
[----:B01----:R-:W-:Y:S06]  /*0410*/  @!P0 BRA `(.L_x_5) ;  /* 0x0000000000108947 */ /* 0x003fec0003800000 */
[----:B------:R-:W-:Y:S01]  /*0420*/  IMAD.MOV.U32 R3, RZ, RZ, 0x44012000 ;  /* 0x44012000ff037424 */ /* 0x000fe200078e00ff */
[----:B------:R-:W-:-:S07]  /*0430*/  MOV R8, 0x450 ;  /* 0x0000045000087802 */ /* 0x000fce0000000f00 */
[----:B------:R-:W-:Y:S05]  /*0440*/  CALL.REL.NOINC `($__internal_0_$__cuda_sm3x_div_rn_noftz_f32_slowpath) ;  /* 0x00000000001c7944 */ /* 0x000fea0003c00000 */
[----:B------:R-:W-:-:S07]  /*0450*/  IMAD.MOV.U32 R9, RZ, RZ, R0 ;  /* 0x000000ffff097224 */ /* 0x000fce00078e0000 */
.L_x_5:
[----:B------:R-:W-:Y:S05]  /*0460*/  BSYNC.RECONVERGENT B0 ;  /* 0x0000000000007941 */ /* 0x000fea0003800200 */
.L_x_4:
[----:B------:R-:W-:Y:S01]  /*0470*/  MOV R3, 0x3f800000 ;  /* 0x3f80000000037802 */ /* 0x000fe20000000f00 */
[----:B------:R-:W-:Y:S04]  /*0480*/  STG.E desc[UR4][R6.64+0x4], R9 ;  /* 0x0000040906007986 */ /* 0x000fe8000c101904 */
[----:B------:R-:W-:Y:S04]  /*0490*/  STG.E desc[UR4][R6.64+0x8], R5 ;  /* 0x0000080506007986 */ /* 0x000fe8000c101904 */
[----:B------:R-:W-:Y:S01]  /*04a0*/  STG.E desc[UR4][R6.64+0xc], R3 ;  /* 0x00000c0306007986 */ /* 0x000fe2000c101904 */
[----:B------:R-:W-:Y:S05]  /*04b0*/  EXIT ;  /* 0x000000000000794d */ /* 0x000fea0003800000 */
        .weak           $__internal_0_$__cuda_sm3x_div_rn_noftz_f32_slowpath
        .type           $__internal_0_$__cuda_sm3x_div_rn_noftz_f32_slowpath,@function
        .size           $__internal_0_$__cuda_sm3x_div_rn_noftz_f32_slowpath,(.L_x_18 - $__internal_0_$__cuda_sm3x_div_rn_noftz_f32_slowpath)
$__internal_0_$__cuda_sm3x_div_rn_noftz_f32_slowpath:
[----:B------:R-:W-:Y:S01]  /*04c0*/  SHF.R.U32.HI R10, RZ, 0x17, R3 ;  /* 0x00000017ff0a7819 */ /* 0x000fe20000011603 */
[----:B------:R-:W-:Y:S01]  /*04d0*/  BSSY.RECONVERGENT B1, `(.L_x_6) ;  /* 0x0000062000017945 */ /* 0x000fe20003800200 */
[----:B------:R-:W-:Y:S02]  /*04e0*/  SHF.R.U32.HI R9, RZ, 0x17, R0 ;  /* 0x00000017ff097819 */ /* 0x000fe40000011600 */
[----:B------:R-:W-:Y:S02]  /*04f0*/  LOP3.LUT R10, R10, 0xff, RZ, 0xc0, !PT ;  /* 0x000000ff0a0a7812 */ /* 0x000fe400078ec0ff */
[----:B------:R-:W-:-:S03]  /*0500*/  LOP3.LUT R14, R9, 0xff, RZ, 0xc0, !PT ;  /* 0x000000ff090e7812 */ /* 0x000fc600078ec0ff */
[----:B------:R-:W-:Y:S02]  /*0510*/  VIADD R12, R10, 0xffffffff ;  /* 0xffffffff0a0c7836 */ /* 0x000fe40000000000 */
[----:B------:R-:W-:-:S03]  /*0520*/  VIADD R11, R14, 0xffffffff ;  /* 0xffffffff0e0b7836 */ /* 0x000fc60000000000 */
[----:B------:R-:W-:-:S04]  /*0530*/  ISETP.GT.U32.AND P0, PT, R12, 0xfd, PT ;  /* 0x000000fd0c00780c */ /* 0x000fc80003f04070 */
[----:B------:R-:W-:-:S13]  /*0540*/  ISETP.GT.U32.OR P0, PT, R11, 0xfd, P0 ;  /* 0x000000fd0b00780c */ /* 0x000fda0000704470 */
[----:B------:R-:W-:Y:S01]  /*0550*/  @!P0 MOV R9, RZ ;  /* 0x000000ff00098202 */ /* 0x000fe20000000f00 */
[----:B------:R-:W-:Y:S06]  /*0560*/  @!P0 BRA `(.L_x_7) ;  /* 0x00000000005c8947 */ /* 0x000fec0003800000 */
[----:B------:R-:W-:Y:S02]  /*0570*/  FSETP.GTU.FTZ.AND P0, PT, |R0|, +INF , PT ;  /* 0x7f8000000000780b */ /* 0x000fe40003f1c200 */
[----:B------:R-:W-:-:S04]  /*0580*/  FSETP.GTU.FTZ.AND P1, PT, |R3|, +INF , PT ;  /* 0x7f8000000300780b */ /* 0x000fc80003f3c200 */
[----:B------:R-:W-:-:S13]  /*0590*/  PLOP3.LUT P0, PT, P0, P1, PT, 0xf8, 0x8f ;  /* 0x00000000008f781c */ /* 0x000fda0000703f70 */
[----:B------:R-:W-:Y:S05]  /*05a0*/  @P0 BRA `(.L_x_8) ;  /* 0x00000004004c0947 */ /* 0x000fea0003800000 */
[----:B------:R-:W-:-:S13]  /*05b0*/  LOP3.LUT P0, RZ, R3, 0x7fffffff, R0, 0xc8, !PT ;  /* 0x7fffffff03ff7812 */ /* 0x000fda000780c800 */
[----:B------:R-:W-:Y:S05]  /*05c0*/  @!P0 BRA `(.L_x_9) ;  /* 0x00000004003c8947 */ /* 0x000fea0003800000 */
[C---:B------:R-:W-:Y:S02]  /*05d0*/  FSETP.NEU.FTZ.AND P2, PT, |R0|.reuse, +INF , PT ;  /* 0x7f8000000000780b */ /* 0x040fe40003f5d200 */
[----:B------:R-:W-:Y:S02]  /*05e0*/  FSETP.NEU.FTZ.AND P1, PT, |R3|, +INF , PT ;  /* 0x7f8000000300780b */ /* 0x000fe40003f3d200 */
[----:B------:R-:W-:-:S11]  /*05f0*/  FSETP.NEU.FTZ.AND P0, PT, |R0|, +INF , PT ;  /* 0x7f8000000000780b */ /* 0x000fd60003f1d200 */
[----:B------:R-:W-:Y:S05]  /*0600*/  @!P1 BRA !P2, `(.L_x_9) ;  /* 0x00000004002c9947 */ /* 0x000fea0005000000 */
[----:B------:R-:W-:-:S04]  /*0610*/  LOP3.LUT P2, RZ, R0, 0x7fffffff, RZ, 0xc0, !PT ;  /* 0x7fffffff00ff7812 */ /* 0x000fc8000784c0ff */
[----:B------:R-:W-:-:S13]  /*0620*/  PLOP3.LUT P1, PT, P1, P2, PT, 0x2f, 0xf2 ;  /* 0x0000000000f2781c */ /* 0x000fda0000f24577 */
[----:B------:R-:W-:Y:S05]  /*0630*/  @P1 BRA `(.L_x_10) ;  /* 0x0000000400181947 */ /* 0x000fea0003800000 */
[----:B------:R-:W-:-:S04]  /*0640*/  LOP3.LUT P1, RZ, R3, 0x7fffffff, RZ, 0xc0, !PT ;  /* 0x7fffffff03ff7812 */ /* 0x000fc8000782c0ff */
[----:B------:R-:W-:-:S13]  /*0650*/  PLOP3.LUT P0, PT, P0, P1, PT, 0x2f, 0xf2 ;  /* 0x0000000000f2781c */ /* 0x000fda0000702577 */
[----:B------:R-:W-:Y:S05]  /*0660*/  @P0 BRA `(.L_x_11) ;  /* 0x0000000400000947 */ /* 0x000fea0003800000 */
[----:B------:R-:W-:Y:S02]  /*0670*/  ISETP.GE.AND P0, PT, R11, RZ, PT ;  /* 0x000000ff0b00720c */ /* 0x000fe40003f06270 */
[----:B------:R-:W-:-:S11]  /*0680*/  ISETP.GE.AND P1, PT, R12, RZ, PT ;  /* 0x000000ff0c00720c */ /* 0x000fd60003f26270 */
[----:B------:R-:W-:Y:S02]  /*0690*/  @P0 IMAD.MOV.U32 R9, RZ, RZ, RZ ;  /* 0x000000ffff090224 */ /* 0x000fe400078e00ff */
[----:B------:R-:W-:Y:S01]  /*06a0*/  @!P0 FFMA R0, R0, 1.84467440737095516160e+19, RZ ;  /* 0x5f80000000008823 */ /* 0x000fe200000000ff */
[----:B------:R-:W-:Y:S02]  /*06b0*/  @!P0 IMAD.MOV.U32 R9, RZ, RZ, -0x40 ;  /* 0xffffffc0ff098424 */ /* 0x000fe400078e00ff */
[----:B------:R-:W-:-:S03]  /*06c0*/  @!P1 FFMA R3, R3, 1.84467440737095516160e+19, RZ ;  /* 0x5f80000003039823 */ /* 0x000fc600000000ff */
[----:B------:R-:W-:-:S07]  /*06d0*/  @!P1 IADD3 R9, PT, PT, R9, 0x40, RZ ;  /* 0x0000004009099810 */ /* 0x000fce0007ffe0ff */
.L_x_7:
[----:B------:R-:W-:Y:S01]  /*06e0*/  LEA R12, R10, 0xc0800000, 0x17 ;  /* 0xc08000000a0c7811 */ /* 0x000fe200078eb8ff */
[----:B------:R-:W-:Y:S04]  /*06f0*/  BSSY.RECONVERGENT B2, `(.L_x_12) ;  /* 0x0000036000027945 */ /* 0x000fe80003800200 */
[----:B------:R-:W-:Y:S02]  /*0700*/  IMAD.IADD R12, R3, 0x1, -R12 ;  /* 0x00000001030c7824 */ /* 0x000fe400078e0a0c */
[----:B------:R-:W-:Y:S02]  /*0710*/  VIADD R3, R14, 0xffffff81 ;  /* 0xffffff810e037836 */ /* 0x000fe40000000000 */
[----:B------:R-:W0:Y:S01]  /*0720*/  MUFU.RCP R11, R12 ;  /* 0x0000000c000b7308 */ /* 0x000e220000001000 */
[----:B------:R-:W-:Y:S01]  /*0730*/  FADD.FTZ R13, -R12, -RZ ;  /* 0x800000ff0c0d7221 */ /* 0x000fe20000010100 */
[C---:B------:R-:W-:Y:S01]  /*0740*/  IMAD R0, R3.reuse, -0x800000, R0 ;  /* 0xff80000003007824 */ /* 0x040fe200078e0200 */
[----:B------:R-:W-:-:S04]  /*0750*/  IADD3 R10, PT, PT, R3, 0x7f, -R10 ;  /* 0x0000007f030a7810 */ /* 0x000fc80007ffe80a */
[----:B------:R-:W-:Y:S01]  /*0760*/  IADD3 R10, PT, PT, R10, R9, RZ ;  /* 0x000000090a0a7210 */ /* 0x000fe20007ffe0ff */
[----:B0-----:R-:W-:-:S04]  /*0770*/  FFMA R14, R11, R13, 1 ;  /* 0x3f8000000b0e7423 */ /* 0x001fc8000000000d */
[----:B------:R-:W-:-:S04]  /*0780*/  FFMA R16, R11, R14, R11 ;  /* 0x0000000e0b107223 */ /* 0x000fc8000000000b */
[----:B------:R-:W-:-:S04]  /*0790*/  FFMA R11, R0, R16, RZ ;  /* 0x00000010000b7223 */ /* 0x000fc800000000ff */
[----:B------:R-:W-:-:S04]  /*07a0*/  FFMA R14, R13, R11, R0 ;  /* 0x0000000b0d0e7223 */ /* 0x000fc80000000000 */
[----:B------:R-:W-:-:S04]  /*07b0*/  FFMA R11, R16, R14, R11 ;  /* 0x0000000e100b7223 */ /* 0x000fc8000000000b */
[----:B------:R-:W-:-:S04]  /*07c0*/  FFMA R14, R13, R11, R0 ;  /* 0x0000000b0d0e7223 */ /* 0x000fc80000000000 */
[----:B------:R-:W-:-:S05]  /*07d0*/  FFMA R0, R16, R14, R11 ;  /* 0x0000000e10007223 */ /* 0x000fca000000000b */
[----:B------:R-:W-:-:S04]  /*07e0*/  SHF.R.U32.HI R3, RZ, 0x17, R0 ;  /* 0x00000017ff037819 */ /* 0x000fc80000011600 */
[----:B------:R-:W-:-:S05]  /*07f0*/  LOP3.LUT R3, R3, 0xff, RZ, 0xc0, !PT ;  /* 0x000000ff03037812 */ /* 0x000fca00078ec0ff */
[----:B------:R-:W-:-:S04]  /*0800*/  IMAD.IADD R13, R3, 0x1, R10 ;  /* 0x00000001030d7824 */ /* 0x000fc800078e020a */
[----:B------:R-:W-:-:S05]  /*0810*/  VIADD R3, R13, 0xffffffff ;  /* 0xffffffff0d037836 */ /* 0x000fca0000000000 */
[----:B------:R-:W-:-:S13]  /*0820*/  ISETP.GE.U32.AND P0, PT, R3, 0xfe, PT ;  /* 0x000000fe0300780c */ /* 0x000fda0003f06070 */
[----:B------:R-:W-:Y:S05]  /*0830*/  @!P0 BRA `(.L_x_13) ;  /* 0x0000000000808947 */ /* 0x000fea0003800000 */
[----:B------:R-:W-:-:S13]  /*0840*/  ISETP.GT.AND P0, PT, R13, 0xfe, PT ;  /* 0x000000fe0d00780c */ /* 0x000fda0003f04270 */
[----:B------:R-:W-:Y:S05]  /*0850*/  @P0 BRA `(.L_x_14) ;  /* 0x00000000006c0947 */ /* 0x000fea0003800000 */
[----:B------:R-:W-:-:S13]  /*0860*/  ISETP.GE.AND P0, PT, R13, 0x1, PT ;  /* 0x000000010d00780c */ /* 0x000fda0003f06270 */
[----:B------:R-:W-:Y:S05]  /*0870*/  @P0 BRA `(.L_x_15) ;  /* 0x0000000000740947 */ /* 0x000fea0003800000 */
[----:B------:R-:W-:Y:S02]  /*0880*/  ISETP.GE.AND P0, PT, R13, -0x18, PT ;  /* 0xffffffe80d00780c */ /* 0x000fe40003f06270 */
[----:B------:R-:W-:-:S11]  /*0890*/  LOP3.LUT R0, R0, 0x80000000, RZ, 0xc0, !PT ;  /* 0x8000000000007812 */ /* 0x000fd600078ec0ff */
[----:B------:R-:W-:Y:S05]  /*08a0*/  @!P0 BRA `(.L_x_15) ;  /* 0x0000000000688947 */ /* 0x000fea0003800000 */
[CCC-:B------:R-:W-:Y:S01]  /*08b0*/  FFMA.RZ R3, R16.reuse, R14.reuse, R11.reuse ;  /* 0x0000000e10037223 */ /* 0x1c0fe2000000c00b */
[C---:B------:R-:W-:Y:S01]  /*08c0*/  IADD3 R12, PT, PT, R13.reuse, 0x20, RZ ;  /* 0x000000200d0c7810 */ /* 0x040fe20007ffe0ff */
[CCC-:B------:R-:W-:Y:S01]  /*08d0*/  FFMA.RM R10, R16.reuse, R14.reuse, R11.reuse ;  /* 0x0000000e100a7223 */ /* 0x1c0fe2000000400b */
[----:B------:R-:W-:Y:S02]  /*08e0*/  ISETP.NE.AND P2, PT, R13, RZ, PT ;  /* 0x000000ff0d00720c */ /* 0x000fe40003f45270 */
[----:B------:R-:W-:Y:S01]  /*08f0*/  LOP3.LUT R9, R3, 0x7fffff, RZ, 0xc0, !PT ;  /* 0x007fffff03097812 */ /* 0x000fe200078ec0ff */
[----:B------:R-:W-:Y:S01]  /*0900*/  FFMA.RP R3, R16, R14, R11 ;  /* 0x0000000e10037223 */ /* 0x000fe2000000800b */
[----:B------:R-:W-:Y:S01]  /*0910*/  IMAD.MOV R11, RZ, RZ, -R13 ;  /* 0x000000ffff0b7224 */ /* 0x000fe200078e0a0d */
[----:B------:R-:W-:Y:S02]  /*0920*/  ISETP.NE.AND P1, PT, R13, RZ, PT ;  /* 0x000000ff0d00720c */ /* 0x000fe40003f25270 */
[----:B------:R-:W-:-:S02]  /*0930*/  LOP3.LUT R9, R9, 0x800000, RZ, 0xfc, !PT ;  /* 0x0080000009097812 */ /* 0x000fc400078efcff */
[----:B------:R-:W-:Y:S02]  /*0940*/  FSETP.NEU.FTZ.AND P0, PT, R3, R10, PT ;  /* 0x0000000a0300720b */ /* 0x000fe40003f1d000 */
[----:B------:R-:W-:Y:S02]  /*0950*/  SHF.L.U32 R12, R9, R12, RZ ;  /* 0x0000000c090c7219 */ /* 0x000fe400000006ff */
[----:B------:R-:W-:Y:S02]  /*0960*/  SEL R10, R11, RZ, P2 ;  /* 0x000000ff0b0a7207 */ /* 0x000fe40001000000 */
[----:B------:R-:W-:Y:S02]  /*0970*/  ISETP.NE.AND P1, PT, R12, RZ, P1 ;  /* 0x000000ff0c00720c */ /* 0x000fe40000f25270 */
[----:B------:R-:W-:Y:S02]  /*0980*/  SHF.R.U32.HI R10, RZ, R10, R9 ;  /* 0x0000000aff0a7219 */ /* 0x000fe40000011609 */
[----:B------:R-:W-:-:S02]  /*0990*/  PLOP3.LUT P0, PT, P0, P1, PT, 0xf8, 0x8f ;  /* 0x00000000008f781c */ /* 0x000fc40000703f70 */
[----:B------:R-:W-:Y:S02]  /*09a0*/  SHF.R.U32.HI R12, RZ, 0x1, R10 ;  /* 0x00000001ff0c7819 */ /* 0x000fe4000001160a */
[----:B------:R-:W-:-:S04]  /*09b0*/  SEL R3, RZ, 0x1, !P0 ;  /* 0x00000001ff037807 */ /* 0x000fc80004000000 */
[----:B------:R-:W-:-:S04]  /*09c0*/  LOP3.LUT R3, R3, 0x1, R12, 0xf8, !PT ;  /* 0x0000000103037812 */ /* 0x000fc800078ef80c */
[----:B------:R-:W-:-:S05]  /*09d0*/  LOP3.LUT R3, R3, R10, RZ, 0xc0, !PT ;  /* 0x0000000a03037212 */ /* 0x000fca00078ec0ff */
[----:B------:R-:W-:-:S05]  /*09e0*/  IMAD.IADD R3, R12, 0x1, R3 ;  /* 0x000000010c037824 */ /* 0x000fca00078e0203 */
[----:B------:R-:W-:Y:S01]  /*09f0*/  LOP3.LUT R0, R3, R0, RZ, 0xfc, !PT ;  /* 0x0000000003007212 */ /* 0x000fe200078efcff */
[----:B------:R-:W-:Y:S06]  /*0a00*/  BRA `(.L_x_15) ;  /* 0x0000000000107947 */ /* 0x000fec0003800000 */
.L_x_14:
[----:B------:R-:W-:-:S04]  /*0a10*/  LOP3.LUT R0, R0, 0x80000000, RZ, 0xc0, !PT ;  /* 0x8000000000007812 */ /* 0x000fc800078ec0ff */
[----:B------:R-:W-:Y:S01]  /*0a20*/  LOP3.LUT R0, R0, 0x7f800000, RZ, 0xfc, !PT ;  /* 0x7f80000000007812 */ /* 0x000fe200078efcff */
[----:B------:R-:W-:Y:S06]  /*0a30*/  BRA `(.L_x_15) ;  /* 0x0000000000047947 */ /* 0x000fec0003800000 */
.L_x_13:
[----:B------:R-:W-:-:S07]  /*0a40*/  LEA R0, R10, R0, 0x17 ;  /* 0x000000000a007211 */ /* 0x000fce00078eb8ff */
.L_x_15:
[----:B------:R-:W-:Y:S05]  /*0a50*/  BSYNC.RECONVERGENT B2 ;  /* 0x0000000000027941 */ /* 0x000fea0003800200 */
.L_x_12:
[----:B------:R-:W-:Y:S05]  /*0a60*/  BRA `(.L_x_16) ;  /* 0x0000000000207947 */ /* 0x000fea0003800000 */
.L_x_11:
[----:B------:R-:W-:-:S04]  /*0a70*/  LOP3.LUT R0, R3, 0x80000000, R0, 0x48, !PT ;  /* 0x8000000003007812 */ /* 0x000fc800078e4800 */
[----:B------:R-:W-:Y:S01]  /*0a80*/  LOP3.LUT R0, R0, 0x7f800000, RZ, 0xfc, !PT ;  /* 0x7f80000000007812 */ /* 0x000fe200078efcff */
[----:B------:R-:W-:Y:S06]  /*0a90*/  BRA `(.L_x_16) ;  /* 0x0000000000147947 */ /* 0x000fec0003800000 */
.L_x_10:
[----:B------:R-:W-:Y:S01]  /*0aa0*/  LOP3.LUT R0, R3, 0x80000000, R0, 0x48, !PT ;  /* 0x8000000003007812 */ /* 0x000fe200078e4800 */
[----:B------:R-:W-:Y:S06]  /*0ab0*/  BRA `(.L_x_16) ;  /* 0x00000000000c7947 */ /* 0x000fec0003800000 */
.L_x_9:
[----:B------:R-:W0:Y:S01]  /*0ac0*/  MUFU.RSQ R0, -QNAN ;  /* 0xffc0000000007908 */ /* 0x000e220000001400 */
[----:B------:R-:W-:Y:S05]  /*0ad0*/  BRA `(.L_x_16) ;  /* 0x0000000000047947 */ /* 0x000fea0003800000 */
.L_x_8:
[----:B------:R-:W-:-:S07]  /*0ae0*/  FADD.FTZ R0, R0, R3 ;  /* 0x0000000300007221 */ /* 0x000fce0000010000 */
.L_x_16:
[----:B------:R-:W-:Y:S05]  /*0af0*/  BSYNC.RECONVERGENT B1 ;  /* 0x0000000000017941 */ /* 0x000fea0003800200 */
.L_x_6:
[----:B------:R-:W-:-:S04]  /*0b00*/  IMAD.MOV.U32 R9, RZ, RZ, 0x0 ;  /* 0x00000000ff097424 */ /* 0x000fc800078e00ff */
[----:B0-----:R-:W-:Y:S05]  /*0b10*/  RET.REL.NODEC R8 `(_Z19_cudaReadPointCloudPtPfii) ;  /* 0xfffffff408387950 */ /* 0x001fea0003c3ffff */
.L_x_17:
[----:B------:R-:W-:-:S00]  /*0b20*/  BRA `(.L_x_17) ;  /* 0xfffffffc00fc7947 */ /* 0x000fc0000383ffff */
[----:B------:R-:W-:-:S00]  /*0b30*/  NOP ;  /* 0x0000000000007918 */ /* 0x000fc00000000000 */
        /* <DEDUP_REMOVED lines=12> */
.L_x_18:


//--------------------- .nv.shared.reserved.0     --------------------------
	.section	.nv.shared.reserved.0,"aw",@nobits
	.weak		__nv_reservedSMEM_offset_0_alias
	.size		__nv_reservedSMEM_offset_0_alias, 0, 64
	.other		__nv_reservedSMEM_offset_0_alias,@"STO_CUDA_RESERVED_SHARED STV_DEFAULT"
__nv_reservedSMEM_offset_0_alias:
	.zero		0
	.zero		64


//--------------------- .nv.constant0._Z19_cudaReadPointCloudPtPfii --------------------------
	.section	.nv.constant0._Z19_cudaReadPointCloudPtPfii,"a",@progbits
	.sectionflags	@""
	.align	4
.nv.constant0._Z19_cudaReadPointCloudPtPfii:
	.zero		920


//--------------------- SYMBOLS --------------------------

	.type		.nv.reservedSmem.offset0,@object
	.size		.nv.reservedSmem.offset0,0x4
